//
// Generated by NVIDIA NVVM Compiler
//
// Compiler Build ID: CL-36424714
// Cuda compilation tools, release 13.0, V13.0.88
// Based on NVVM 20.0.0
//

.version 9.0
.target sm_100
.address_size 64

	// .globl	_Z8VecAdd2DPKfS0_Pf

.visible .entry _Z8VecAdd2DPKfS0_Pf(
	.param .u64 .ptr .align 1 _Z8VecAdd2DPKfS0_Pf_param_0,
	.param .u64 .ptr .align 1 _Z8VecAdd2DPKfS0_Pf_param_1,
	.param .u64 .ptr .align 1 _Z8VecAdd2DPKfS0_Pf_param_2
)
{
	.reg .pred 	%p<4>;
	.reg .b32 	%r<11>;
	.reg .b32 	%f<4>;
	.reg .b64 	%rd<11>;
	.reg .b64 	%fd<6>;

	ld.param.u64 	%rd1, [_Z8VecAdd2DPKfS0_Pf_param_0];
	ld.param.u64 	%rd2, [_Z8VecAdd2DPKfS0_Pf_param_1];
	ld.param.u64 	%rd3, [_Z8VecAdd2DPKfS0_Pf_param_2];
	mov.u32 	%r3, %ntid.x;
	mov.u32 	%r4, %ctaid.x;
	mov.u32 	%r5, %tid.x;
	mad.lo.s32 	%r1, %r3, %r4, %r5;
	mov.u32 	%r6, %ntid.y;
	mov.u32 	%r7, %ctaid.y;
	mov.u32 	%r8, %tid.y;
	mad.lo.s32 	%r9, %r6, %r7, %r8;
	setp.gt.s32 	%p1, %r1, 6399;
	setp.gt.u32 	%p2, %r9, 6399;
	or.pred  	%p3, %p1, %p2;
	@%p3 bra 	$L__BB0_2;
	cvta.to.global.u64 	%rd4, %rd1;
	cvta.to.global.u64 	%rd5, %rd2;
	cvta.to.global.u64 	%rd6, %rd3;
	mad.lo.s32 	%r10, %r9, 6400, %r1;
	mul.wide.s32 	%rd7, %r10, 4;
	add.s64 	%rd8, %rd4, %rd7;
	ld.global.f32 	%f1, [%rd8];
	cvt.f64.f32 	%fd1, %f1;
	rcp.rn.f64 	%fd2, %fd1;
	add.s64 	%rd9, %rd5, %rd7;
	ld.global.f32 	%f2, [%rd9];
	cvt.f64.f32 	%fd3, %f2;
	rcp.rn.f64 	%fd4, %fd3;
	add.f64 	%fd5, %fd2, %fd4;
	cvt.rn.f32.f64 	%f3, %fd5;
	add.s64 	%rd10, %rd6, %rd7;
	st.global.f32 	[%rd10], %f3;
$L__BB0_2:
	ret;

}


// ===== COMPILED SASS (sm_100) =====

	.target	sm_100

	.elftype	@"ET_EXEC"


//--------------------- .note.nv.tkinfo           --------------------------
	.section	.note.nv.tkinfo,"",@"SHT_NOTE"
	.sectionflags	@"SHF_NOTE_NV_TKINFO"
	.tkinfo
        /*0018*/ 	.word	0x00000002
        /*0030*/ 	.string	""
        /*0030*/ 	.string	"ptxas"
        /*0030*/ 	.string	"Cuda compilation tools, release 13.0, V13.0.88"
        /*0030*/ 	.string	"Build cuda_13.0.r13.0/compiler.36424714_0"
        /*0030*/ 	.string	"-arch sm_100 -m 64 "



//--------------------- .note.nv.cuinfo           --------------------------
	.section	.note.nv.cuinfo,"",@"SHT_NOTE"
	.sectionflags	@"SHF_NOTE_NV_CUINFO"
        /*0018*/ 	.short	0x0002
        /*001a*/ 	.short	0x0064
        /*001c*/ 	.short	0x0082
	.zero		2


//--------------------- .nv.info                  --------------------------
	.section	.nv.info,"",@"SHT_CUDA_INFO"
	.align	4


	//----- nvinfo : EIATTR_REGCOUNT
	.align		4
        /*0000*/ 	.byte	0x04, 0x2f
        /*0002*/ 	.short	(.L_1 - .L_0)
	.align		4
.L_0:
        /*0004*/ 	.word	index@(_Z8VecAdd2DPKfS0_Pf)
        /*0008*/ 	.word	0x00000010


	//----- nvinfo : EIATTR_FRAME_SIZE
	.align		4
.L_1:
        /*000c*/ 	.byte	0x04, 0x11
        /*000e*/ 	.short	(.L_3 - .L_2)
	.align		4
.L_2:
        /*0010*/ 	.word	index@($__internal_0_$__cuda_sm20_dblrcp_rn_slowpath_v3)
        /*0014*/ 	.word	0x00000000


	//----- nvinfo : EIATTR_FRAME_SIZE
	.align		4
.L_3:
        /*0018*/ 	.byte	0x04, 0x11
        /*001a*/ 	.short	(.L_5 - .L_4)
	.align		4
.L_4:
        /*001c*/ 	.word	index@(_Z8VecAdd2DPKfS0_Pf)
        /*0020*/ 	.word	0x00000000


	//----- nvinfo : EIATTR_MIN_STACK_SIZE
	.align		4
.L_5:
        /*0024*/ 	.byte	0x04, 0x12
        /*0026*/ 	.short	(.L_7 - .L_6)
	.align		4
.L_6:
        /*0028*/ 	.word	index@(_Z8VecAdd2DPKfS0_Pf)
        /*002c*/ 	.word	0x00000000
.L_7:


//--------------------- .nv.compat                --------------------------
	.section	.nv.compat,"",@"SHT_CUDA_COMPAT_INFO"
	.align	4
        /*0000*/ 	.byte	0x02, 0x09, 0x00, 0x00, 0x02, 0x02, 0x01, 0x00, 0x02, 0x05, 0x05, 0x00, 0x03, 0x07, 0x01, 0x01
        /*0010*/ 	.byte	0x02, 0x03, 0x00, 0x00, 0x02, 0x06, 0x01, 0x00, 0x04, 0x0b, 0x08, 0x00, 0x01, 0x00, 0x00, 0x00
        /*0020*/ 	.byte	0x00, 0x00, 0x00, 0x00


//--------------------- .nv.info._Z8VecAdd2DPKfS0_Pf --------------------------
	.section	.nv.info._Z8VecAdd2DPKfS0_Pf,"",@"SHT_CUDA_INFO"
	.sectionflags	@""
	.align	4


	//----- nvinfo : EIATTR_CUDA_API_VERSION
	.align		4
        /*0000*/ 	.byte	0x04, 0x37
        /*0002*/ 	.short	(.L_9 - .L_8)
.L_8:
        /*0004*/ 	.word	0x00000082


	//----- nvinfo : EIATTR_KPARAM_INFO
	.align		4
.L_9:
        /*0008*/ 	.byte	0x04, 0x17
        /*000a*/ 	.short	(.L_11 - .L_10)
.L_10:
        /*000c*/ 	.word	0x00000000
        /*0010*/ 	.short	0x0002
        /*0012*/ 	.short	0x0010
        /*0014*/ 	.byte	0x00, 0xf5, 0x21, 0x00


	//----- nvinfo : EIATTR_KPARAM_INFO
	.align		4
.L_11:
        /*0018*/ 	.byte	0x04, 0x17
        /*001a*/ 	.short	(.L_13 - .L_12)
.L_12:
        /*001c*/ 	.word	0x00000000
        /*0020*/ 	.short	0x0001
        /*0022*/ 	.short	0x0008
        /*0024*/ 	.byte	0x00, 0xf5, 0x21, 0x00


	//----- nvinfo : EIATTR_KPARAM_INFO
	.align		4
.L_13:
        /*0028*/ 	.byte	0x04, 0x17
        /*002a*/ 	.short	(.L_15 - .L_14)
.L_14:
        /*002c*/ 	.word	0x00000000
        /*0030*/ 	.short	0x0000
        /*0032*/ 	.short	0x0000
        /*0034*/ 	.byte	0x00, 0xf5, 0x21, 0x00


	//----- nvinfo : EIATTR_SPARSE_MMA_MASK
	.align		4
.L_15:
        /*0038*/ 	.byte	0x03, 0x50
        /*003a*/ 	.short	0x0000


	//----- nvinfo : EIATTR_MAXREG_COUNT
	.align		4
        /*003c*/ 	.byte	0x03, 0x1b
        /*003e*/ 	.short	0x00ff


	//----- nvinfo : EIATTR_MERCURY_ISA_VERSION
	.align		4
        /*0040*/ 	.byte	0x03, 0x5f
        /*0042*/ 	.short	0x0101


	//----- nvinfo : EIATTR_VRC_CTA_INIT_COUNT
	.align		4
        /*0044*/ 	.byte	0x02, 0x4a
	.zero		1
	.zero		1


	//----- nvinfo : EIATTR_EXIT_INSTR_OFFSETS
	.align		4
        /*0048*/ 	.byte	0x04, 0x1c
        /*004a*/ 	.short	(.L_17 - .L_16)


	//   ....[0]....
.L_16:
        /*004c*/ 	.word	0x000000b0


	//   ....[1]....
        /*0050*/ 	.word	0x000003d0


	//----- nvinfo : EIATTR_CRS_STACK_SIZE
	.align		4
.L_17:
        /*0054*/ 	.byte	0x04, 0x1e
        /*0056*/ 	.short	(.L_19 - .L_18)
.L_18:
        /*0058*/ 	.word	0x00000000


	//----- nvinfo : EIATTR_CBANK_PARAM_SIZE
	.align		4
.L_19:
        /*005c*/ 	.byte	0x03, 0x19
        /*005e*/ 	.short	0x0018


	//----- nvinfo : EIATTR_PARAM_CBANK
	.align		4
        /*0060*/ 	.byte	0x04, 0x0a
        /*0062*/ 	.short	(.L_21 - .L_20)
	.align		4
.L_20:
        /*0064*/ 	.word	index@(.nv.constant0._Z8VecAdd2DPKfS0_Pf)
        /*0068*/ 	.short	0x0380
        /*006a*/ 	.short	0x0018


	//----- nvinfo : EIATTR_SW_WAR
	.align		4
.L_21:
        /*006c*/ 	.byte	0x04, 0x36
        /*006e*/ 	.short	(.L_23 - .L_22)
.L_22:
        /*0070*/ 	.word	0x00000008
.L_23:


//--------------------- .nv.callgraph             --------------------------
	.section	.nv.callgraph,"",@"SHT_CUDA_CALLGRAPH"
	.align	4
	.sectionentsize	8
	.align		4
        /*0000*/ 	.word	0x00000000
	.align		4
        /*0004*/ 	.word	0xffffffff
	.align		4
        /*0008*/ 	.word	0x00000000
	.align		4
        /*000c*/ 	.word	0xfffffffe
	.align		4
        /*0010*/ 	.word	0x00000000
	.align		4
        /*0014*/ 	.word	0xfffffffd
	.align		4
        /*0018*/ 	.word	0x00000000
	.align		4
        /*001c*/ 	.word	0xfffffffc


//--------------------- .text._Z8VecAdd2DPKfS0_Pf --------------------------
	.section	.text._Z8VecAdd2DPKfS0_Pf,"ax",@progbits
	.align	128
        .global         _Z8VecAdd2DPKfS0_Pf
        .type           _Z8VecAdd2DPKfS0_Pf,@function
        .size           _Z8VecAdd2DPKfS0_Pf,(.L_x_9 - _Z8VecAdd2DPKfS0_Pf)
        .other          _Z8VecAdd2DPKfS0_Pf,@"STO_CUDA_ENTRY STV_DEFAULT"
_Z8VecAdd2DPKfS0_Pf:
.text._Z8VecAdd2DPKfS0_Pf:
[----:B------:R-:W-:Y:S01]  /*0000*/  LDC R1, c[0x0][0x37c] ;  /* 0x0000df00ff017b82 */ /* 0x000fe20000000800 */
[----:B------:R-:W0:Y:S01]  /*0010*/  S2R R3, SR_CTAID.Y ;  /* 0x0000000000037919 */ /* 0x000e220000002600 */
[----:B------:R-:W1:Y:S01]  /*0020*/  LDCU UR4, c[0x0][0x360] ;  /* 0x00006c00ff0477ac */ /* 0x000e620008000800 */
[----:B------:R-:W0:Y:S01]  /*0030*/  S2R R2, SR_TID.Y ;  /* 0x0000000000027919 */ /* 0x000e220000002200 */
[----:B------:R-:W0:Y:S01]  /*0040*/  LDCU UR5, c[0x0][0x364] ;  /* 0x00006c80ff0577ac */ /* 0x000e220008000800 */
[----:B------:R-:W1:Y:S01]  /*0050*/  S2R R0, SR_CTAID.X ;  /* 0x0000000000007919 */ /* 0x000e620000002500 */
[----:B------:R-:W1:Y:S01]  /*0060*/  S2R R5, SR_TID.X ;  /* 0x0000000000057919 */ /* 0x000e620000002100 */
[----:B0-----:R-:W-:-:S05]  /*0070*/  IMAD R3, R3, UR5, R2 ;  /* 0x0000000503037c24 */ /* 0x001fca000f8e0202 */
[----:B------:R-:W-:Y:S01]  /*0080*/  ISETP.GT.U32.AND P0, PT, R3, 0x18ff, PT ;  /* 0x000018ff0300780c */ /* 0x000fe20003f04070 */
[----:B-1----:R-:W-:-:S05]  /*0090*/  IMAD R0, R0, UR4, R5 ;  /* 0x0000000400007c24 */ /* 0x002fca000f8e0205 */
[----:B------:R-:W-:-:S13]  /*00a0*/  ISETP.GT.OR P0, PT, R0, 0x18ff, P0 ;  /* 0x000018ff0000780c */ /* 0x000fda0000704670 */
[----:B------:R-:W-:Y:S05]  /*00b0*/  @P0 EXIT ;  /* 0x000000000000094d */ /* 0x000fea0003800000 */
[----:B------:R-:W0:Y:S01]  /*00c0*/  LDC.64 R4, c[0x0][0x380] ;  /* 0x0000e000ff047b82 */ /* 0x000e220000000a00 */
[----:B------:R-:W1:Y:S01]  /*00d0*/  LDCU.64 UR4, c[0x0][0x358] ;  /* 0x00006b00ff0477ac */ /* 0x000e620008000a00 */
[----:B------:R-:W-:-:S04]  /*00e0*/  IMAD R0, R3, 0x1900, R0 ;  /* 0x0000190003007824 */ /* 0x000fc800078e0200 */
[----:B0-----:R-:W-:-:S06]  /*00f0*/  IMAD.WIDE R4, R0, 0x4, R4 ;  /* 0x0000000400047825 */ /* 0x001fcc00078e0204 */
[----:B-1----:R-:W2:Y:S01]  /*0100*/  LDG.E R4, desc[UR4][R4.64] ;  /* 0x0000000404047981 */ /* 0x002ea2000c1e1900 */
[----:B------:R-:W-:Y:S01]  /*0110*/  BSSY.RECONVERGENT B0, `(.L_x_0) ;  /* 0x0000011000007945 */ /* 0x000fe20003800200 */
[----:B--2---:R-:W0:Y:S08]  /*0120*/  F2F.F64.F32 R6, R4 ;  /* 0x0000000400067310 */ /* 0x004e300000201800 */
[----:B0-----:R-:W0:Y:S01]  /*0130*/  MUFU.RCP64H R3, R7 ;  /* 0x0000000700037308 */ /* 0x001e220000001800 */
[----:B------:R-:W-:-:S05]  /*0140*/  VIADD R2, R7, 0x300402 ;  /* 0x0030040207027836 */ /* 0x000fca0000000000 */
[----:B------:R-:W-:Y:S01]  /*0150*/  FSETP.GEU.AND P0, PT, |R2|, 5.8789094863358348022e-39, PT ;  /* 0x004004020200780b */ /* 0x000fe20003f0e200 */
[----:B0-----:R-:W-:-:S08]  /*0160*/  DFMA R8, -R6, R2, 1 ;  /* 0x3ff000000608742b */ /* 0x001fd00000000102 */
[----:B------:R-:W-:-:S08]  /*0170*/  DFMA R8, R8, R8, R8 ;  /* 0x000000080808722b */ /* 0x000fd00000000008 */
[----:B------:R-:W-:-:S08]  /*0180*/  DFMA R8, R2, R8, R2 ;  /* 0x000000080208722b */ /* 0x000fd00000000002 */
[----:B------:R-:W-:-:S08]  /*0190*/  DFMA R10, -R6, R8, 1 ;  /* 0x3ff00000060a742b */ /* 0x000fd00000000108 */
[----:B------:R-:W-:Y:S01]  /*01a0*/  DFMA R2, R8, R10, R8 ;  /* 0x0000000a0802722b */ /* 0x000fe20000000008 */
[----:B------:R-:W-:Y:S10]  /*01b0*/  @P0 BRA `(.L_x_1) ;  /* 0x0000000000180947 */ /* 0x000ff40003800000 */
[----:B------:R-:W-:Y:S02]  /*01c0*/  LOP3.LUT R2, R7, 0x7fffffff, RZ, 0xc0, !PT ;  /* 0x7fffffff07027812 */ /* 0x000fe400078ec0ff */
[----:B------:R-:W-:-:S03]  /*01d0*/  MOV R4, 0x200 ;  /* 0x0000020000047802 */ /* 0x000fc60000000f00 */
[----:B------:R-:W-:-:S07]  /*01e0*/  VIADD R10, R2, 0xfff00000 ;  /* 0xfff00000020a7836 */ /* 0x000fce0000000000 */
[----:B------:R-:W-:Y:S05]  /*01f0*/  CALL.REL.NOINC `($__internal_0_$__cuda_sm20_dblrcp_rn_slowpath_v3) ;  /* 0x0000000000787944 */ /* 0x000fea0003c00000 */
[----:B------:R-:W-:Y:S01]  /*0200*/  IMAD.MOV.U32 R2, RZ, RZ, R8 ;  /* 0x000000ffff027224 */ /* 0x000fe200078e0008 */
[----:B------:R-:W-:-:S07]  /*0210*/  MOV R3, R9 ;  /* 0x0000000900037202 */ /* 0x000fce0000000f00 */
.L_x_1:
[----:B------:R-:W-:Y:S05]  /*0220*/  BSYNC.RECONVERGENT B0 ;  /* 0x0000000000007941 */ /* 0x000fea0003800200 */
.L_x_0:
[----:B------:R-:W0:Y:S02]  /*0230*/  LDC.64 R4, c[0x0][0x388] ;  /* 0x0000e200ff047b82 */ /* 0x000e240000000a00 */
[----:B0-----:R-:W-:-:S06]  /*0240*/  IMAD.WIDE R4, R0, 0x4, R4 ;  /* 0x0000000400047825 */ /* 0x001fcc00078e0204 */
[----:B------:R-:W2:Y:S01]  /*0250*/  LDG.E R4, desc[UR4][R4.64] ;  /* 0x0000000404047981 */ /* 0x000ea2000c1e1900 */
        /* <DEDUP_REMOVED lines=11> */
[----:B------:R-:W-:-:S05]  /*0310*/  LOP3.LUT R4, R7, 0x7fffffff, RZ, 0xc0, !PT ;  /* 0x7fffffff07047812 */ /* 0x000fca00078ec0ff */
[----:B------:R-:W-:Y:S01]  /*0320*/  VIADD R10, R4, 0xfff00000 ;  /* 0xfff00000040a7836 */ /* 0x000fe20000000000 */
[----:B------:R-:W-:-:S07]  /*0330*/  MOV R4, 0x350 ;  /* 0x0000035000047802 */ /* 0x000fce0000000f00 */
[----:B------:R-:W-:Y:S05]  /*0340*/  CALL.REL.NOINC `($__internal_0_$__cuda_sm20_dblrcp_rn_slowpath_v3) ;  /* 0x0000000000247944 */ /* 0x000fea0003c00000 */
[----:B------:R-:W-:Y:S01]  /*0350*/  MOV R10, R8 ;  /* 0x00000008000a7202 */ /* 0x000fe20000000f00 */
[----:B------:R-:W-:-:S07]  /*0360*/  IMAD.MOV.U32 R11, RZ, RZ, R9 ;  /* 0x000000ffff0b7224 */ /* 0x000fce00078e0009 */
.L_x_3:
[----:B------:R-:W-:Y:S05]  /*0370*/  BSYNC.RECONVERGENT B0 ;  /* 0x0000000000007941 */ /* 0x000fea0003800200 */
.L_x_2:
[----:B------:R-:W0:Y:S01]  /*0380*/  LDC.64 R4, c[0x0][0x390] ;  /* 0x0000e400ff047b82 */ /* 0x000e220000000a00 */
[----:B------:R-:W-:-:S10]  /*0390*/  DADD R2, R10, R2 ;  /* 0x000000000a027229 */ /* 0x000fd40000000002 */
[----:B------:R-:W1:Y:S01]  /*03a0*/  F2F.F32.F64 R3, R2 ;  /* 0x0000000200037310 */ /* 0x000e620000301000 */
[----:B0-----:R-:W-:-:S05]  /*03b0*/  IMAD.WIDE R4, R0, 0x4, R4 ;  /* 0x0000000400047825 */ /* 0x001fca00078e0204 */
[----:B-1----:R-:W-:Y:S01]  /*03c0*/  STG.E desc[UR4][R4.64], R3 ;  /* 0x0000000304007986 */ /* 0x002fe2000c101904 */
[----:B------:R-:W-:Y:S05]  /*03d0*/  EXIT ;  /* 0x000000000000794d */ /* 0x000fea0003800000 */
        .weak           $__internal_0_$__cuda_sm20_dblrcp_rn_slowpath_v3
        .type           $__internal_0_$__cuda_sm20_dblrcp_rn_slowpath_v3,@function
        .size           $__internal_0_$__cuda_sm20_dblrcp_rn_slowpath_v3,(.L_x_9 - $__internal_0_$__cuda_sm20_dblrcp_rn_slowpath_v3)
$__internal_0_$__cuda_sm20_dblrcp_rn_slowpath_v3:
[----:B------:R-:W-:Y:S01]  /*03e0*/  DSETP.GTU.AND P0, PT, |R6|, +INF , PT ;  /* 0x7ff000000600742a */ /* 0x000fe20003f0c200 */
[----:B------:R-:W-:-:S13]  /*03f0*/  BSSY.RECONVERGENT B1, `(.L_x_4) ;  /* 0x0000023000017945 */ /* 0x000fda0003800200 */
[----:B------:R-:W-:Y:S05]  /*0400*/  @P0 BRA `(.L_x_5) ;  /* 0x00000000007c0947 */ /* 0x000fea0003800000 */
[----:B------:R-:W-:-:S05]  /*0410*/  LOP3.LUT R11, R7, 0x7fffffff, RZ, 0xc0, !PT ;  /* 0x7fffffff070b7812 */ /* 0x000fca00078ec0ff */
[----:B------:R-:W-:-:S05]  /*0420*/  VIADD R5, R11, 0xffffffff ;  /* 0xffffffff0b057836 */ /* 0x000fca0000000000 */
[----:B------:R-:W-:-:S13]  /*0430*/  ISETP.GE.U32.AND P0, PT, R5, 0x7fefffff, PT ;  /* 0x7fefffff0500780c */ /* 0x000fda0003f06070 */
[----:B------:R-:W-:Y:S02]  /*0440*/  @P0 LOP3.LUT R9, R7, 0x7ff00000, RZ, 0x3c, !PT ;  /* 0x7ff0000007090812 */ /* 0x000fe400078e3cff */
[----:B------:R-:W-:Y:S01]  /*0450*/  @P0 MOV R8, RZ ;  /* 0x000000ff00080202 */ /* 0x000fe20000000f00 */
[----:B------:R-:W-:Y:S06]  /*0460*/  @P0 BRA `(.L_x_6) ;  /* 0x00000000006c0947 */ /* 0x000fec0003800000 */
[----:B------:R-:W-:-:S13]  /*0470*/  ISETP.GE.U32.AND P0, PT, R11, 0x1000001, PT ;  /* 0x010000010b00780c */ /* 0x000fda0003f06070 */
[----:B------:R-:W-:Y:S05]  /*0480*/  @!P0 BRA `(.L_x_7) ;  /* 0x0000000000348947 */ /* 0x000fea0003800000 */
[----:B------:R-:W-:Y:S02]  /*0490*/  VIADD R9, R7, 0xc0200000 ;  /* 0xc020000007097836 */ /* 0x000fe40000000000 */
[----:B------:R-:W-:Y:S02]  /*04a0*/  IMAD.MOV.U32 R8, RZ, RZ, R6 ;  /* 0x000000ffff087224 */ /* 0x000fe400078e0006 */
[----:B------:R-:W0:Y:S04]  /*04b0*/  MUFU.RCP64H R11, R9 ;  /* 0x00000009000b7308 */ /* 0x000e280000001800 */
[----:B0-----:R-:W-:-:S08]  /*04c0*/  DFMA R12, -R8, R10, 1 ;  /* 0x3ff00000080c742b */ /* 0x001fd0000000010a */
[----:B------:R-:W-:-:S08]  /*04d0*/  DFMA R12, R12, R12, R12 ;  /* 0x0000000c0c0c722b */ /* 0x000fd0000000000c */
[----:B------:R-:W-:-:S08]  /*04e0*/  DFMA R12, R10, R12, R10 ;  /* 0x0000000c0a0c722b */ /* 0x000fd0000000000a */
[----:B------:R-:W-:-:S08]  /*04f0*/  DFMA R10, -R8, R12, 1 ;  /* 0x3ff00000080a742b */ /* 0x000fd0000000010c */
[----:B------:R-:W-:-:S08]  /*0500*/  DFMA R10, R12, R10, R12 ;  /* 0x0000000a0c0a722b */ /* 0x000fd0000000000c */
[----:B------:R-:W-:-:S08]  /*0510*/  DMUL R10, R10, 2.2250738585072013831e-308 ;  /* 0x001000000a0a7828 */ /* 0x000fd00000000000 */
[----:B------:R-:W-:-:S08]  /*0520*/  DFMA R6, -R6, R10, 1 ;  /* 0x3ff000000606742b */ /* 0x000fd0000000010a */
[----:B------:R-:W-:-:S08]  /*0530*/  DFMA R6, R6, R6, R6 ;  /* 0x000000060606722b */ /* 0x000fd00000000006 */
[----:B------:R-:W-:Y:S01]  /*0540*/  DFMA R8, R10, R6, R10 ;  /* 0x000000060a08722b */ /* 0x000fe2000000000a */
[----:B------:R-:W-:Y:S10]  /*0550*/  BRA `(.L_x_6) ;  /* 0x0000000000307947 */ /* 0x000ff40003800000 */
.L_x_7:
[----:B------:R-:W-:Y:S01]  /*0560*/  DMUL R6, R6, 8.11296384146066816958e+31 ;  /* 0x4690000006067828 */ /* 0x000fe20000000000 */
[----:B------:R-:W-:-:S05]  /*0570*/  MOV R8, R10 ;  /* 0x0000000a00087202 */ /* 0x000fca0000000f00 */
[----:B------:R-:W0:Y:S02]  /*0580*/  MUFU.RCP64H R9, R7 ;  /* 0x0000000700097308 */ /* 0x000e240000001800 */
[----:B0-----:R-:W-:-:S08]  /*0590*/  DFMA R10, -R6, R8, 1 ;  /* 0x3ff00000060a742b */ /* 0x001fd00000000108 */
[----:B------:R-:W-:-:S08]  /*05a0*/  DFMA R10, R10, R10, R10 ;  /* 0x0000000a0a0a722b */ /* 0x000fd0000000000a */
[----:B------:R-:W-:-:S08]  /*05b0*/  DFMA R10, R8, R10, R8 ;  /* 0x0000000a080a722b */ /* 0x000fd00000000008 */
[----:B------:R-:W-:-:S08]  /*05c0*/  DFMA R8, -R6, R10, 1 ;  /* 0x3ff000000608742b */ /* 0x000fd0000000010a */
[----:B------:R-:W-:-:S08]  /*05d0*/  DFMA R8, R10, R8, R10 ;  /* 0x000000080a08722b */ /* 0x000fd0000000000a */
[----:B------:R-:W-:Y:S01]  /*05e0*/  DMUL R8, R8, 8.11296384146066816958e+31 ;  /* 0x4690000008087828 */ /* 0x000fe20000000000 */
[----:B------:R-:W-:Y:S10]  /*05f0*/  BRA `(.L_x_6) ;  /* 0x0000000000087947 */ /* 0x000ff40003800000 */
.L_x_5:
[----:B------:R-:W-:Y:S01]  /*0600*/  LOP3.LUT R9, R7, 0x80000, RZ, 0xfc, !PT ;  /* 0x0008000007097812 */ /* 0x000fe200078efcff */
[----:B------:R-:W-:-:S07]  /*0610*/  IMAD.MOV.U32 R8, RZ, RZ, R6 ;  /* 0x000000ffff087224 */ /* 0x000fce00078e0006 */
.L_x_6:
[----:B------:R-:W-:Y:S05]  /*0620*/  BSYNC.RECONVERGENT B1 ;  /* 0x0000000000017941 */ /* 0x000fea0003800200 */
.L_x_4:
[----:B------:R-:W-:-:S04]  /*0630*/  MOV R5, 0x0 ;  /* 0x0000000000057802 */ /* 0x000fc80000000f00 */
[----:B------:R-:W-:Y:S05]  /*0640*/  RET.REL.NODEC R4 `(_Z8VecAdd2DPKfS0_Pf) ;  /* 0xfffffff8046c7950 */ /* 0x000fea0003c3ffff */
.L_x_8:
[----:B------:R-:W-:-:S00]  /*0650*/  BRA `(.L_x_8) ;  /* 0xfffffffc00fc7947 */ /* 0x000fc0000383ffff */
[----:B------:R-:W-:-:S00]  /*0660*/  NOP ;  /* 0x0000000000007918 */ /* 0x000fc00000000000 */
        /* <DEDUP_REMOVED lines=9> */
.L_x_9:


//--------------------- .nv.shared.reserved.0     --------------------------
	.section	.nv.shared.reserved.0,"aw",@nobits
	.weak		__nv_reservedSMEM_offset_0_alias
	.size		__nv_reservedSMEM_offset_0_alias, 0, 64
	.other		__nv_reservedSMEM_offset_0_alias,@"STO_CUDA_RESERVED_SHARED STV_DEFAULT"
__nv_reservedSMEM_offset_0_alias:
	.zero		0
	.zero		64


//--------------------- .nv.constant0._Z8VecAdd2DPKfS0_Pf --------------------------
	.section	.nv.constant0._Z8VecAdd2DPKfS0_Pf,"a",@progbits
	.sectionflags	@""
	.align	4
.nv.constant0._Z8VecAdd2DPKfS0_Pf:
	.zero		920


//--------------------- SYMBOLS --------------------------

	.type		.nv.reservedSmem.offset0,@object
	.size		.nv.reservedSmem.offset0,0x4
